//
// Generated by NVIDIA NVVM Compiler
//
// Compiler Build ID: CL-36424714
// Cuda compilation tools, release 13.0, V13.0.88
// Based on NVVM 20.0.0
//

.version 9.0
.target sm_100
.address_size 64

	// .globl	_Z3lu1IfEvPT_S1_ii

.visible .entry _Z3lu1IfEvPT_S1_ii(
	.param .u64 .ptr .align 1 _Z3lu1IfEvPT_S1_ii_param_0,
	.param .u64 .ptr .align 1 _Z3lu1IfEvPT_S1_ii_param_1,
	.param .u32 _Z3lu1IfEvPT_S1_ii_param_2,
	.param .u32 _Z3lu1IfEvPT_S1_ii_param_3
)
{
	.reg .pred 	%p<2>;
	.reg .b32 	%r<10>;
	.reg .b32 	%f<4>;
	.reg .b64 	%rd<10>;

	ld.param.u64 	%rd1, [_Z3lu1IfEvPT_S1_ii_param_0];
	ld.param.u64 	%rd2, [_Z3lu1IfEvPT_S1_ii_param_1];
	ld.param.u32 	%r2, [_Z3lu1IfEvPT_S1_ii_param_2];
	ld.param.u32 	%r3, [_Z3lu1IfEvPT_S1_ii_param_3];
	mov.u32 	%r4, %ntid.x;
	mov.u32 	%r5, %ctaid.x;
	mov.u32 	%r6, %tid.x;
	mad.lo.s32 	%r7, %r4, %r5, %r6;
	add.s32 	%r1, %r7, %r3;
	setp.ge.s32 	%p1, %r1, %r2;
	@%p1 bra 	$L__BB0_2;
	cvta.to.global.u64 	%rd3, %rd2;
	cvta.to.global.u64 	%rd4, %rd1;
	mad.lo.s32 	%r8, %r1, %r2, %r3;
	mul.wide.s32 	%rd5, %r8, 4;
	add.s64 	%rd6, %rd3, %rd5;
	ld.global.f32 	%f1, [%rd6];
	mad.lo.s32 	%r9, %r3, %r2, %r3;
	mul.wide.s32 	%rd7, %r9, 4;
	add.s64 	%rd8, %rd3, %rd7;
	ld.global.f32 	%f2, [%rd8];
	div.rn.f32 	%f3, %f1, %f2;
	add.s64 	%rd9, %rd4, %rd5;
	st.global.f32 	[%rd9], %f3;
$L__BB0_2:
	ret;

}
	// .globl	_Z3lu2IfEvPT_S1_ii
.visible .entry _Z3lu2IfEvPT_S1_ii(
	.param .u64 .ptr .align 1 _Z3lu2IfEvPT_S1_ii_param_0,
	.param .u64 .ptr .align 1 _Z3lu2IfEvPT_S1_ii_param_1,
	.param .u32 _Z3lu2IfEvPT_S1_ii_param_2,
	.param .u32 _Z3lu2IfEvPT_S1_ii_param_3
)
{
	.reg .pred 	%p<2>;
	.reg .b32 	%r<20>;
	.reg .b32 	%f<6>;
	.reg .b64 	%rd<11>;

	ld.param.u64 	%rd1, [_Z3lu2IfEvPT_S1_ii_param_0];
	ld.param.u64 	%rd2, [_Z3lu2IfEvPT_S1_ii_param_1];
	ld.param.u32 	%r3, [_Z3lu2IfEvPT_S1_ii_param_2];
	ld.param.u32 	%r4, [_Z3lu2IfEvPT_S1_ii_param_3];
	mov.u32 	%r5, %ntid.x;
	mov.u32 	%r6, %ctaid.x;
	mov.u32 	%r7, %tid.x;
	mad.lo.s32 	%r1, %r5, %r6, %r7;
	not.b32 	%r8, %r4;
	add.s32 	%r9, %r3, %r8;
	sub.s32 	%r2, %r3, %r4;
	mul.lo.s32 	%r10, %r9, %r2;
	setp.ge.s32 	%p1, %r1, %r10;
	@%p1 bra 	$L__BB1_2;
	cvta.to.global.u64 	%rd3, %rd1;
	cvta.to.global.u64 	%rd4, %rd2;
	div.s32 	%r11, %r1, %r2;
	add.s32 	%r12, %r4, %r11;
	mul.lo.s32 	%r13, %r11, %r2;
	sub.s32 	%r14, %r1, %r13;
	add.s32 	%r15, %r14, %r4;
	mad.lo.s32 	%r16, %r3, %r12, %r3;
	add.s32 	%r17, %r16, %r4;
	mul.wide.s32 	%rd5, %r17, 4;
	add.s64 	%rd6, %rd3, %rd5;
	ld.global.f32 	%f1, [%rd6];
	mad.lo.s32 	%r18, %r4, %r3, %r15;
	mul.wide.s32 	%rd7, %r18, 4;
	add.s64 	%rd8, %rd4, %rd7;
	ld.global.f32 	%f2, [%rd8];
	mul.f32 	%f3, %f1, %f2;
	add.s32 	%r19, %r17, %r14;
	mul.wide.s32 	%rd9, %r19, 4;
	add.s64 	%rd10, %rd4, %rd9;
	ld.global.f32 	%f4, [%rd10];
	sub.f32 	%f5, %f4, %f3;
	st.global.f32 	[%rd10], %f5;
$L__BB1_2:
	ret;

}


// ===== COMPILED SASS (sm_100) =====

	.target	sm_100

	.elftype	@"ET_EXEC"


//--------------------- .note.nv.tkinfo           --------------------------
	.section	.note.nv.tkinfo,"",@"SHT_NOTE"
	.sectionflags	@"SHF_NOTE_NV_TKINFO"
	.tkinfo
        /*0018*/ 	.word	0x00000002
        /*0030*/ 	.string	""
        /*0030*/ 	.string	"ptxas"
        /*0030*/ 	.string	"Cuda compilation tools, release 13.0, V13.0.88"
        /*0030*/ 	.string	"Build cuda_13.0.r13.0/compiler.36424714_0"
        /*0030*/ 	.string	"-arch sm_100 -m 64 "



//--------------------- .note.nv.cuinfo           --------------------------
	.section	.note.nv.cuinfo,"",@"SHT_NOTE"
	.sectionflags	@"SHF_NOTE_NV_CUINFO"
        /*0018*/ 	.short	0x0002
        /*001a*/ 	.short	0x0064
        /*001c*/ 	.short	0x0082
	.zero		2


//--------------------- .nv.info                  --------------------------
	.section	.nv.info,"",@"SHT_CUDA_INFO"
	.align	4


	//----- nvinfo : EIATTR_REGCOUNT
	.align		4
        /*0000*/ 	.byte	0x04, 0x2f
        /*0002*/ 	.short	(.L_1 - .L_0)
	.align		4
.L_0:
        /*0004*/ 	.word	index@(_Z3lu1IfEvPT_S1_ii)
        /*0008*/ 	.word	0x00000010


	//----- nvinfo : EIATTR_FRAME_SIZE
	.align		4
.L_1:
        /*000c*/ 	.byte	0x04, 0x11
        /*000e*/ 	.short	(.L_3 - .L_2)
	.align		4
.L_2:
        /*0010*/ 	.word	index@($__internal_0_$__cuda_sm3x_div_rn_noftz_f32_slowpath)
        /*0014*/ 	.word	0x00000000


	//----- nvinfo : EIATTR_FRAME_SIZE
	.align		4
.L_3:
        /*0018*/ 	.byte	0x04, 0x11
        /*001a*/ 	.short	(.L_5 - .L_4)
	.align		4
.L_4:
        /*001c*/ 	.word	index@(_Z3lu1IfEvPT_S1_ii)
        /*0020*/ 	.word	0x00000000


	//----- nvinfo : EIATTR_REGCOUNT
	.align		4
.L_5:
        /*0024*/ 	.byte	0x04, 0x2f
        /*0026*/ 	.short	(.L_7 - .L_6)
	.align		4
.L_6:
        /*0028*/ 	.word	index@(_Z3lu2IfEvPT_S1_ii)
        /*002c*/ 	.word	0x00000010


	//----- nvinfo : EIATTR_FRAME_SIZE
	.align		4
.L_7:
        /*0030*/ 	.byte	0x04, 0x11
        /*0032*/ 	.short	(.L_9 - .L_8)
	.align		4
.L_8:
        /*0034*/ 	.word	index@(_Z3lu2IfEvPT_S1_ii)
        /*0038*/ 	.word	0x00000000


	//----- nvinfo : EIATTR_MIN_STACK_SIZE
	.align		4
.L_9:
        /*003c*/ 	.byte	0x04, 0x12
        /*003e*/ 	.short	(.L_11 - .L_10)
	.align		4
.L_10:
        /*0040*/ 	.word	index@(_Z3lu2IfEvPT_S1_ii)
        /*0044*/ 	.word	0x00000000


	//----- nvinfo : EIATTR_MIN_STACK_SIZE
	.align		4
.L_11:
        /*0048*/ 	.byte	0x04, 0x12
        /*004a*/ 	.short	(.L_13 - .L_12)
	.align		4
.L_12:
        /*004c*/ 	.word	index@(_Z3lu1IfEvPT_S1_ii)
        /*0050*/ 	.word	0x00000000
.L_13:


//--------------------- .nv.compat                --------------------------
	.section	.nv.compat,"",@"SHT_CUDA_COMPAT_INFO"
	.align	4
        /*0000*/ 	.byte	0x02, 0x09, 0x00, 0x00, 0x02, 0x02, 0x01, 0x00, 0x02, 0x05, 0x05, 0x00, 0x03, 0x07, 0x01, 0x01
        /*0010*/ 	.byte	0x02, 0x03, 0x00, 0x00, 0x02, 0x06, 0x01, 0x00, 0x04, 0x0b, 0x08, 0x00, 0x01, 0x00, 0x00, 0x00
        /*0020*/ 	.byte	0x00, 0x00, 0x00, 0x00


//--------------------- .nv.info._Z3lu2IfEvPT_S1_ii --------------------------
	.section	.nv.info._Z3lu2IfEvPT_S1_ii,"",@"SHT_CUDA_INFO"
	.sectionflags	@""
	.align	4


	//----- nvinfo : EIATTR_CUDA_API_VERSION
	.align		4
        /*0000*/ 	.byte	0x04, 0x37
        /*0002*/ 	.short	(.L_15 - .L_14)
.L_14:
        /*0004*/ 	.word	0x00000082


	//----- nvinfo : EIATTR_KPARAM_INFO
	.align		4
.L_15:
        /*0008*/ 	.byte	0x04, 0x17
        /*000a*/ 	.short	(.L_17 - .L_16)
.L_16:
        /*000c*/ 	.word	0x00000000
        /*0010*/ 	.short	0x0003
        /*0012*/ 	.short	0x0014
        /*0014*/ 	.byte	0x00, 0xf0, 0x11, 0x00


	//----- nvinfo : EIATTR_KPARAM_INFO
	.align		4
.L_17:
        /*0018*/ 	.byte	0x04, 0x17
        /*001a*/ 	.short	(.L_19 - .L_18)
.L_18:
        /*001c*/ 	.word	0x00000000
        /*0020*/ 	.short	0x0002
        /*0022*/ 	.short	0x0010
        /*0024*/ 	.byte	0x00, 0xf0, 0x11, 0x00


	//----- nvinfo : EIATTR_KPARAM_INFO
	.align		4
.L_19:
        /*0028*/ 	.byte	0x04, 0x17
        /*002a*/ 	.short	(.L_21 - .L_20)
.L_20:
        /*002c*/ 	.word	0x00000000
        /*0030*/ 	.short	0x0001
        /*0032*/ 	.short	0x0008
        /*0034*/ 	.byte	0x00, 0xf5, 0x21, 0x00


	//----- nvinfo : EIATTR_KPARAM_INFO
	.align		4
.L_21:
        /*0038*/ 	.byte	0x04, 0x17
        /*003a*/ 	.short	(.L_23 - .L_22)
.L_22:
        /*003c*/ 	.word	0x00000000
        /*0040*/ 	.short	0x0000
        /*0042*/ 	.short	0x0000
        /*0044*/ 	.byte	0x00, 0xf5, 0x21, 0x00


	//----- nvinfo : EIATTR_SPARSE_MMA_MASK
	.align		4
.L_23:
        /*0048*/ 	.byte	0x03, 0x50
        /*004a*/ 	.short	0x0000


	//----- nvinfo : EIATTR_MAXREG_COUNT
	.align		4
        /*004c*/ 	.byte	0x03, 0x1b
        /*004e*/ 	.short	0x00ff


	//----- nvinfo : EIATTR_MERCURY_ISA_VERSION
	.align		4
        /*0050*/ 	.byte	0x03, 0x5f
        /*0052*/ 	.short	0x0101


	//----- nvinfo : EIATTR_VRC_CTA_INIT_COUNT
	.align		4
        /*0054*/ 	.byte	0x02, 0x4a
	.zero		1
	.zero		1


	//----- nvinfo : EIATTR_EXIT_INSTR_OFFSETS
	.align		4
        /*0058*/ 	.byte	0x04, 0x1c
        /*005a*/ 	.short	(.L_25 - .L_24)


	//   ....[0]....
.L_24:
        /*005c*/ 	.word	0x000000b0


	//   ....[1]....
        /*0060*/ 	.word	0x00000390


	//----- nvinfo : EIATTR_CBANK_PARAM_SIZE
	.align		4
.L_25:
        /*0064*/ 	.byte	0x03, 0x19
        /*0066*/ 	.short	0x0018


	//----- nvinfo : EIATTR_PARAM_CBANK
	.align		4
        /*0068*/ 	.byte	0x04, 0x0a
        /*006a*/ 	.short	(.L_27 - .L_26)
	.align		4
.L_26:
        /*006c*/ 	.word	index@(.nv.constant0._Z3lu2IfEvPT_S1_ii)
        /*0070*/ 	.short	0x0380
        /*0072*/ 	.short	0x0018


	//----- nvinfo : EIATTR_SW_WAR
	.align		4
.L_27:
        /*0074*/ 	.byte	0x04, 0x36
        /*0076*/ 	.short	(.L_29 - .L_28)
.L_28:
        /*0078*/ 	.word	0x00000008
.L_29:


//--------------------- .nv.info._Z3lu1IfEvPT_S1_ii --------------------------
	.section	.nv.info._Z3lu1IfEvPT_S1_ii,"",@"SHT_CUDA_INFO"
	.sectionflags	@""
	.align	4


	//----- nvinfo : EIATTR_CUDA_API_VERSION
	.align		4
        /*0000*/ 	.byte	0x04, 0x37
        /*0002*/ 	.short	(.L_31 - .L_30)
.L_30:
        /*0004*/ 	.word	0x00000082


	//----- nvinfo : EIATTR_KPARAM_INFO
	.align		4
.L_31:
        /*0008*/ 	.byte	0x04, 0x17
        /*000a*/ 	.short	(.L_33 - .L_32)
.L_32:
        /*000c*/ 	.word	0x00000000
        /*0010*/ 	.short	0x0003
        /*0012*/ 	.short	0x0014
        /*0014*/ 	.byte	0x00, 0xf0, 0x11, 0x00


	//----- nvinfo : EIATTR_KPARAM_INFO
	.align		4
.L_33:
        /*0018*/ 	.byte	0x04, 0x17
        /*001a*/ 	.short	(.L_35 - .L_34)
.L_34:
        /*001c*/ 	.word	0x00000000
        /*0020*/ 	.short	0x0002
        /*0022*/ 	.short	0x0010
        /*0024*/ 	.byte	0x00, 0xf0, 0x11, 0x00


	//----- nvinfo : EIATTR_KPARAM_INFO
	.align		4
.L_35:
        /*0028*/ 	.byte	0x04, 0x17
        /*002a*/ 	.short	(.L_37 - .L_36)
.L_36:
        /*002c*/ 	.word	0x00000000
        /*0030*/ 	.short	0x0001
        /*0032*/ 	.short	0x0008
        /*0034*/ 	.byte	0x00, 0xf5, 0x21, 0x00


	//----- nvinfo : EIATTR_KPARAM_INFO
	.align		4
.L_37:
        /*0038*/ 	.byte	0x04, 0x17
        /*003a*/ 	.short	(.L_39 - .L_38)
.L_38:
        /*003c*/ 	.word	0x00000000
        /*0040*/ 	.short	0x0000
        /*0042*/ 	.short	0x0000
        /*0044*/ 	.byte	0x00, 0xf5, 0x21, 0x00


	//----- nvinfo : EIATTR_SPARSE_MMA_MASK
	.align		4
.L_39:
        /*0048*/ 	.byte	0x03, 0x50
        /*004a*/ 	.short	0x0000


	//----- nvinfo : EIATTR_MAXREG_COUNT
	.align		4
        /*004c*/ 	.byte	0x03, 0x1b
        /*004e*/ 	.short	0x00ff


	//----- nvinfo : EIATTR_MERCURY_ISA_VERSION
	.align		4
        /*0050*/ 	.byte	0x03, 0x5f
        /*0052*/ 	.short	0x0101


	//----- nvinfo : EIATTR_VRC_CTA_INIT_COUNT
	.align		4
        /*0054*/ 	.byte	0x02, 0x4a
	.zero		1
	.zero		1


	//----- nvinfo : EIATTR_EXIT_INSTR_OFFSETS
	.align		4
        /*0058*/ 	.byte	0x04, 0x1c
        /*005a*/ 	.short	(.L_41 - .L_40)


	//   ....[0]....
.L_40:
        /*005c*/ 	.word	0x00000080


	//   ....[1]....
        /*0060*/ 	.word	0x00000210


	//----- nvinfo : EIATTR_CRS_STACK_SIZE
	.align		4
.L_41:
        /*0064*/ 	.byte	0x04, 0x1e
        /*0066*/ 	.short	(.L_43 - .L_42)
.L_42:
        /*0068*/ 	.word	0x00000000


	//----- nvinfo : EIATTR_CBANK_PARAM_SIZE
	.align		4
.L_43:
        /*006c*/ 	.byte	0x03, 0x19
        /*006e*/ 	.short	0x0018


	//----- nvinfo : EIATTR_PARAM_CBANK
	.align		4
        /*0070*/ 	.byte	0x04, 0x0a
        /*0072*/ 	.short	(.L_45 - .L_44)
	.align		4
.L_44:
        /*0074*/ 	.word	index@(.nv.constant0._Z3lu1IfEvPT_S1_ii)
        /*0078*/ 	.short	0x0380
        /*007a*/ 	.short	0x0018


	//----- nvinfo : EIATTR_SW_WAR
	.align		4
.L_45:
        /*007c*/ 	.byte	0x04, 0x36
        /*007e*/ 	.short	(.L_47 - .L_46)
.L_46:
        /*0080*/ 	.word	0x00000008
.L_47:


//--------------------- .nv.callgraph             --------------------------
	.section	.nv.callgraph,"",@"SHT_CUDA_CALLGRAPH"
	.align	4
	.sectionentsize	8
	.align		4
        /*0000*/ 	.word	0x00000000
	.align		4
        /*0004*/ 	.word	0xffffffff
	.align		4
        /*0008*/ 	.word	0x00000000
	.align		4
        /*000c*/ 	.word	0xfffffffe
	.align		4
        /*0010*/ 	.word	0x00000000
	.align		4
        /*0014*/ 	.word	0xfffffffd
	.align		4
        /*0018*/ 	.word	0x00000000
	.align		4
        /*001c*/ 	.word	0xfffffffc


//--------------------- .text._Z3lu2IfEvPT_S1_ii  --------------------------
	.section	.text._Z3lu2IfEvPT_S1_ii,"ax",@progbits
	.align	128
        .global         _Z3lu2IfEvPT_S1_ii
        .type           _Z3lu2IfEvPT_S1_ii,@function
        .size           _Z3lu2IfEvPT_S1_ii,(.L_x_16 - _Z3lu2IfEvPT_S1_ii)
        .other          _Z3lu2IfEvPT_S1_ii,@"STO_CUDA_ENTRY STV_DEFAULT"
_Z3lu2IfEvPT_S1_ii:
.text._Z3lu2IfEvPT_S1_ii:
[----:B------:R-:W-:Y:S01]  /*0000*/  LDC R1, c[0x0][0x37c] ;  /* 0x0000df00ff017b82 */ /* 0x000fe20000000800 */
[----:B------:R-:W0:Y:S07]  /*0010*/  S2R R7, SR_CTAID.X ;  /* 0x0000000000077919 */ /* 0x000e2e0000002500 */
[----:B------:R-:W1:Y:S01]  /*0020*/  LDC.64 R2, c[0x0][0x390] ;  /* 0x0000e400ff027b82 */ /* 0x000e620000000a00 */
[----:B------:R-:W0:Y:S01]  /*0030*/  LDCU UR4, c[0x0][0x360] ;  /* 0x00006c00ff0477ac */ /* 0x000e220008000800 */
[----:B------:R-:W0:Y:S01]  /*0040*/  S2R R4, SR_TID.X ;  /* 0x0000000000047919 */ /* 0x000e220000002100 */
[----:B-1----:R-:W-:-:S02]  /*0050*/  LOP3.LUT R5, RZ, R3, RZ, 0x33, !PT ;  /* 0x00000003ff057212 */ /* 0x002fc400078e33ff */
[----:B------:R-:W-:-:S03]  /*0060*/  IADD3 R0, PT, PT, -R3, R2, RZ ;  /* 0x0000000203007210 */ /* 0x000fc60007ffe1ff */
[----:B------:R-:W-:Y:S02]  /*0070*/  IMAD.IADD R5, R5, 0x1, R2 ;  /* 0x0000000105057824 */ /* 0x000fe400078e0202 */
[----:B0-----:R-:W-:Y:S02]  /*0080*/  IMAD R7, R7, UR4, R4 ;  /* 0x0000000407077c24 */ /* 0x001fe4000f8e0204 */
[----:B------:R-:W-:-:S05]  /*0090*/  IMAD R4, R5, R0, RZ ;  /* 0x0000000005047224 */ /* 0x000fca00078e02ff */
[----:B------:R-:W-:-:S13]  /*00a0*/  ISETP.GE.AND P0, PT, R7, R4, PT ;  /* 0x000000040700720c */ /* 0x000fda0003f06270 */
[----:B------:R-:W-:Y:S05]  /*00b0*/  @P0 EXIT ;  /* 0x000000000000094d */ /* 0x000fea0003800000 */
[-C--:B------:R-:W-:Y:S01]  /*00c0*/  IABS R9, R0.reuse ;  /* 0x0000000000097213 */ /* 0x080fe20000000000 */
[----:B------:R-:W0:Y:S01]  /*00d0*/  LDCU.64 UR4, c[0x0][0x358] ;  /* 0x00006b00ff0477ac */ /* 0x000e220008000a00 */
[----:B------:R-:W-:Y:S02]  /*00e0*/  IABS R10, R7 ;  /* 0x00000007000a7213 */ /* 0x000fe40000000000 */
[----:B------:R-:W1:Y:S01]  /*00f0*/  I2F.RP R6, R9 ;  /* 0x0000000900067306 */ /* 0x000e620000209400 */
[----:B------:R-:W-:-:S07]  /*0100*/  IABS R12, R0 ;  /* 0x00000000000c7213 */ /* 0x000fce0000000000 */
[----:B-1----:R-:W1:Y:S02]  /*0110*/  MUFU.RCP R6, R6 ;  /* 0x0000000600067308 */ /* 0x002e640000001000 */
[----:B-1----:R-:W-:Y:S02]  /*0120*/  IADD3 R4, PT, PT, R6, 0xffffffe, RZ ;  /* 0x0ffffffe06047810 */ /* 0x002fe40007ffe0ff */
[----:B------:R-:W-:-:S04]  /*0130*/  IADD3 R6, PT, PT, RZ, -R12, RZ ;  /* 0x8000000cff067210 */ /* 0x000fc80007ffe0ff */
[----:B------:R1:W2:Y:S02]  /*0140*/  F2I.FTZ.U32.TRUNC.NTZ R5, R4 ;  /* 0x0000000400057305 */ /* 0x0002a4000021f000 */
[----:B-1----:R-:W-:Y:S02]  /*0150*/  IMAD.MOV.U32 R4, RZ, RZ, RZ ;  /* 0x000000ffff047224 */ /* 0x002fe400078e00ff */
[----:B--2---:R-:W-:-:S04]  /*0160*/  IMAD.MOV R8, RZ, RZ, -R5 ;  /* 0x000000ffff087224 */ /* 0x004fc800078e0a05 */
[----:B------:R-:W-:Y:S01]  /*0170*/  IMAD R11, R8, R9, RZ ;  /* 0x00000009080b7224 */ /* 0x000fe200078e02ff */
[----:B------:R-:W-:-:S03]  /*0180*/  MOV R8, R10 ;  /* 0x0000000a00087202 */ /* 0x000fc60000000f00 */
[----:B------:R-:W-:-:S06]  /*0190*/  IMAD.HI.U32 R5, R5, R11, R4 ;  /* 0x0000000b05057227 */ /* 0x000fcc00078e0004 */
[----:B------:R-:W-:-:S04]  /*01a0*/  IMAD.HI.U32 R5, R5, R8, RZ ;  /* 0x0000000805057227 */ /* 0x000fc800078e00ff */
[----:B------:R-:W-:-:S05]  /*01b0*/  IMAD R4, R5, R6, R8 ;  /* 0x0000000605047224 */ /* 0x000fca00078e0208 */
[----:B------:R-:W-:-:S13]  /*01c0*/  ISETP.GT.U32.AND P2, PT, R9, R4, PT ;  /* 0x000000040900720c */ /* 0x000fda0003f44070 */
[----:B------:R-:W-:Y:S01]  /*01d0*/  @!P2 IMAD.IADD R4, R4, 0x1, -R9 ;  /* 0x000000010404a824 */ /* 0x000fe200078e0a09 */
[----:B------:R-:W-:Y:S02]  /*01e0*/  @!P2 IADD3 R5, PT, PT, R5, 0x1, RZ ;  /* 0x000000010505a810 */ /* 0x000fe40007ffe0ff */
[----:B------:R-:W-:Y:S02]  /*01f0*/  ISETP.NE.AND P2, PT, R0, RZ, PT ;  /* 0x000000ff0000720c */ /* 0x000fe40003f45270 */
[----:B------:R-:W-:Y:S02]  /*0200*/  ISETP.GE.U32.AND P0, PT, R4, R9, PT ;  /* 0x000000090400720c */ /* 0x000fe40003f06070 */
[----:B------:R-:W-:Y:S01]  /*0210*/  LOP3.LUT R4, R7, R0, RZ, 0x3c, !PT ;  /* 0x0000000007047212 */ /* 0x000fe200078e3cff */
[----:B------:R-:W1:Y:S03]  /*0220*/  LDC.64 R8, c[0x0][0x380] ;  /* 0x0000e000ff087b82 */ /* 0x000e660000000a00 */
[----:B------:R-:W-:-:S07]  /*0230*/  ISETP.GE.AND P1, PT, R4, RZ, PT ;  /* 0x000000ff0400720c */ /* 0x000fce0003f26270 */
[----:B------:R-:W-:-:S05]  /*0240*/  @P0 VIADD R5, R5, 0x1 ;  /* 0x0000000105050836 */ /* 0x000fca0000000000 */
[----:B------:R-:W-:Y:S02]  /*0250*/  MOV R6, R5 ;  /* 0x0000000500067202 */ /* 0x000fe40000000f00 */
[----:B------:R-:W2:Y:S03]  /*0260*/  LDC.64 R4, c[0x0][0x388] ;  /* 0x0000e200ff047b82 */ /* 0x000ea60000000a00 */
[----:B------:R-:W-:Y:S01]  /*0270*/  @!P1 IMAD.MOV R6, RZ, RZ, -R6 ;  /* 0x000000ffff069224 */ /* 0x000fe200078e0a06 */
[----:B------:R-:W-:-:S04]  /*0280*/  @!P2 LOP3.LUT R6, RZ, R0, RZ, 0x33, !PT ;  /* 0x00000000ff06a212 */ /* 0x000fc800078e33ff */
[C---:B------:R-:W-:Y:S02]  /*0290*/  IADD3 R10, PT, PT, -R6.reuse, RZ, RZ ;  /* 0x000000ff060a7210 */ /* 0x040fe40007ffe1ff */
[----:B------:R-:W-:-:S03]  /*02a0*/  IADD3 R11, PT, PT, R6, R3, RZ ;  /* 0x00000003060b7210 */ /* 0x000fc60007ffe0ff */
[----:B------:R-:W-:Y:S02]  /*02b0*/  IMAD R0, R0, R10, R7 ;  /* 0x0000000a00007224 */ /* 0x000fe400078e0207 */
[----:B------:R-:W-:Y:S02]  /*02c0*/  IMAD R10, R11, R2, R2 ;  /* 0x000000020b0a7224 */ /* 0x000fe400078e0202 */
[----:B------:R-:W-:-:S03]  /*02d0*/  IMAD.IADD R6, R0, 0x1, R3 ;  /* 0x0000000100067824 */ /* 0x000fc600078e0203 */
[----:B------:R-:W-:Y:S01]  /*02e0*/  IADD3 R7, PT, PT, R10, R3, RZ ;  /* 0x000000030a077210 */ /* 0x000fe20007ffe0ff */
[----:B------:R-:W-:-:S03]  /*02f0*/  IMAD R11, R3, R2, R6 ;  /* 0x00000002030b7224 */ /* 0x000fc600078e0206 */
[----:B------:R-:W-:Y:S01]  /*0300*/  IADD3 R13, PT, PT, R0, R7, RZ ;  /* 0x00000007000d7210 */ /* 0x000fe20007ffe0ff */
[----:B-1----:R-:W-:-:S04]  /*0310*/  IMAD.WIDE R2, R7, 0x4, R8 ;  /* 0x0000000407027825 */ /* 0x002fc800078e0208 */
[--C-:B--2---:R-:W-:Y:S02]  /*0320*/  IMAD.WIDE R6, R11, 0x4, R4.reuse ;  /* 0x000000040b067825 */ /* 0x104fe400078e0204 */
[----:B0-----:R-:W2:Y:S02]  /*0330*/  LDG.E R2, desc[UR4][R2.64] ;  /* 0x0000000402027981 */ /* 0x001ea4000c1e1900 */
[----:B------:R-:W-:Y:S02]  /*0340*/  IMAD.WIDE R4, R13, 0x4, R4 ;  /* 0x000000040d047825 */ /* 0x000fe400078e0204 */
[----:B------:R-:W2:Y:S04]  /*0350*/  LDG.E R7, desc[UR4][R6.64] ;  /* 0x0000000406077981 */ /* 0x000ea8000c1e1900 */
[----:B------:R-:W2:Y:S02]  /*0360*/  LDG.E R9, desc[UR4][R4.64] ;  /* 0x0000000404097981 */ /* 0x000ea4000c1e1900 */
[----:B--2---:R-:W-:-:S05]  /*0370*/  FFMA R9, -R2, R7, R9 ;  /* 0x0000000702097223 */ /* 0x004fca0000000109 */
[----:B------:R-:W-:Y:S01]  /*0380*/  STG.E desc[UR4][R4.64], R9 ;  /* 0x0000000904007986 */ /* 0x000fe2000c101904 */
[----:B------:R-:W-:Y:S05]  /*0390*/  EXIT ;  /* 0x000000000000794d */ /* 0x000fea0003800000 */
.L_x_0:
[----:B------:R-:W-:-:S00]  /*03a0*/  BRA `(.L_x_0) ;  /* 0xfffffffc00fc7947 */ /* 0x000fc0000383ffff */
[----:B------:R-:W-:-:S00]  /*03b0*/  NOP ;  /* 0x0000000000007918 */ /* 0x000fc00000000000 */
        /* <DEDUP_REMOVED lines=12> */
.L_x_16:


//--------------------- .text._Z3lu1IfEvPT_S1_ii  --------------------------
	.section	.text._Z3lu1IfEvPT_S1_ii,"ax",@progbits
	.align	128
        .global         _Z3lu1IfEvPT_S1_ii
        .type           _Z3lu1IfEvPT_S1_ii,@function
        .size           _Z3lu1IfEvPT_S1_ii,(.L_x_15 - _Z3lu1IfEvPT_S1_ii)
        .other          _Z3lu1IfEvPT_S1_ii,@"STO_CUDA_ENTRY STV_DEFAULT"
_Z3lu1IfEvPT_S1_ii:
.text._Z3lu1IfEvPT_S1_ii:
[----:B------:R-:W-:Y:S01]  /*0000*/  LDC R1, c[0x0][0x37c] ;  /* 0x0000df00ff017b82 */ /* 0x000fe20000000800 */
[----:B------:R-:W0:Y:S07]  /*0010*/  S2R R0, SR_CTAID.X ;  /* 0x0000000000007919 */ /* 0x000e2e0000002500 */
[----:B------:R-:W1:Y:S01]  /*0020*/  LDC.64 R8, c[0x0][0x390] ;  /* 0x0000e400ff087b82 */ /* 0x000e620000000a00 */
[----:B------:R-:W0:Y:S01]  /*0030*/  LDCU UR4, c[0x0][0x360] ;  /* 0x00006c00ff0477ac */ /* 0x000e220008000800 */
[----:B------:R-:W0:Y:S02]  /*0040*/  S2R R3, SR_TID.X ;  /* 0x0000000000037919 */ /* 0x000e240000002100 */
[----:B0-----:R-:W-:-:S04]  /*0050*/  IMAD R0, R0, UR4, R3 ;  /* 0x0000000400007c24 */ /* 0x001fc8000f8e0203 */
[----:B-1----:R-:W-:-:S05]  /*0060*/  IMAD.IADD R3, R0, 0x1, R9 ;  /* 0x0000000100037824 */ /* 0x002fca00078e0209 */
[----:B------:R-:W-:-:S13]  /*0070*/  ISETP.GE.AND P0, PT, R3, R8, PT ;  /* 0x000000080300720c */ /* 0x000fda0003f06270 */
[----:B------:R-:W-:Y:S05]  /*0080*/  @P0 EXIT ;  /* 0x000000000000094d */ /* 0x000fea0003800000 */
[----:B------:R-:W0:Y:S01]  /*0090*/  LDC.64 R4, c[0x0][0x388] ;  /* 0x0000e200ff047b82 */ /* 0x000e220000000a00 */
[----:B------:R-:W1:Y:S01]  /*00a0*/  LDCU.64 UR4, c[0x0][0x358] ;  /* 0x00006b00ff0477ac */ /* 0x000e620008000a00 */
[-CC-:B------:R-:W-:Y:S02]  /*00b0*/  IMAD R7, R9, R8.reuse, R9.reuse ;  /* 0x0000000809077224 */ /* 0x180fe400078e0209 */
[----:B------:R-:W-:Y:S02]  /*00c0*/  IMAD R2, R3, R8, R9 ;  /* 0x0000000803027224 */ /* 0x000fe400078e0209 */
[----:B0-----:R-:W-:-:S06]  /*00d0*/  IMAD.WIDE R6, R7, 0x4, R4 ;  /* 0x0000000407067825 */ /* 0x001fcc00078e0204 */
[----:B-1----:R-:W2:Y:S01]  /*00e0*/  LDG.E R7, desc[UR4][R6.64] ;  /* 0x0000000406077981 */ /* 0x002ea2000c1e1900 */
[----:B------:R-:W-:-:S05]  /*00f0*/  IMAD.WIDE R4, R2, 0x4, R4 ;  /* 0x0000000402047825 */ /* 0x000fca00078e0204 */
[----:B------:R-:W3:Y:S01]  /*0100*/  LDG.E R0, desc[UR4][R4.64] ;  /* 0x0000000404007981 */ /* 0x000ee2000c1e1900 */
[----:B------:R-:W-:Y:S01]  /*0110*/  BSSY.RECONVERGENT B0, `(.L_x_1) ;  /* 0x000000c000007945 */ /* 0x000fe20003800200 */
[----:B--2---:R-:W0:Y:S08]  /*0120*/  MUFU.RCP R8, R7 ;  /* 0x0000000700087308 */ /* 0x004e300000001000 */
[----:B---3--:R-:W1:Y:S01]  /*0130*/  FCHK P0, R0, R7 ;  /* 0x0000000700007302 */ /* 0x008e620000000000 */
[----:B0-----:R-:W-:-:S04]  /*0140*/  FFMA R3, -R7, R8, 1 ;  /* 0x3f80000007037423 */ /* 0x001fc80000000108 */
[----:B------:R-:W-:-:S04]  /*0150*/  FFMA R3, R8, R3, R8 ;  /* 0x0000000308037223 */ /* 0x000fc80000000008 */
[----:B------:R-:W-:-:S04]  /*0160*/  FFMA R8, R0, R3, RZ ;  /* 0x0000000300087223 */ /* 0x000fc800000000ff */
[----:B------:R-:W-:-:S04]  /*0170*/  FFMA R9, -R7, R8, R0 ;  /* 0x0000000807097223 */ /* 0x000fc80000000100 */
[----:B------:R-:W-:Y:S01]  /*0180*/  FFMA R9, R3, R9, R8 ;  /* 0x0000000903097223 */ /* 0x000fe20000000008 */
[----:B-1----:R-:W-:Y:S06]  /*0190*/  @!P0 BRA `(.L_x_2) ;  /* 0x00000000000c8947 */ /* 0x002fec0003800000 */
[----:B------:R-:W-:-:S07]  /*01a0*/  MOV R4, 0x1c0 ;  /* 0x000001c000047802 */ /* 0x000fce0000000f00 */
[----:B------:R-:W-:Y:S05]  /*01b0*/  CALL.REL.NOINC `($__internal_0_$__cuda_sm3x_div_rn_noftz_f32_slowpath) ;  /* 0x0000000000187944 */ /* 0x000fea0003c00000 */
[----:B------:R-:W-:-:S07]  /*01c0*/  IMAD.MOV.U32 R9, RZ, RZ, R0 ;  /* 0x000000ffff097224 */ /* 0x000fce00078e0000 */
.L_x_2:
[----:B------:R-:W-:Y:S05]  /*01d0*/  BSYNC.RECONVERGENT B0 ;  /* 0x0000000000007941 */ /* 0x000fea0003800200 */
.L_x_1:
[----:B------:R-:W0:Y:S02]  /*01e0*/  LDC.64 R4, c[0x0][0x380] ;  /* 0x0000e000ff047b82 */ /* 0x000e240000000a00 */
[----:B0-----:R-:W-:-:S05]  /*01f0*/  IMAD.WIDE R2, R2, 0x4, R4 ;  /* 0x0000000402027825 */ /* 0x001fca00078e0204 */
[----:B------:R-:W-:Y:S01]  /*0200*/  STG.E desc[UR4][R2.64], R9 ;  /* 0x0000000902007986 */ /* 0x000fe2000c101904 */
[----:B------:R-:W-:Y:S05]  /*0210*/  EXIT ;  /* 0x000000000000794d */ /* 0x000fea0003800000 */
        .weak           $__internal_0_$__cuda_sm3x_div_rn_noftz_f32_slowpath
        .type           $__internal_0_$__cuda_sm3x_div_rn_noftz_f32_slowpath,@function
        .size           $__internal_0_$__cuda_sm3x_div_rn_noftz_f32_slowpath,(.L_x_15 - $__internal_0_$__cuda_sm3x_div_rn_noftz_f32_slowpath)
$__internal_0_$__cuda_sm3x_div_rn_noftz_f32_slowpath:
[----:B------:R-:W-:Y:S01]  /*0220*/  SHF.R.U32.HI R5, RZ, 0x17, R7 ;  /* 0x00000017ff057819 */ /* 0x000fe20000011607 */
[----:B------:R-:W-:Y:S01]  /*0230*/  BSSY.RECONVERGENT B1, `(.L_x_3) ;  /* 0x0000064000017945 */ /* 0x000fe20003800200 */
[--C-:B------:R-:W-:Y:S01]  /*0240*/  SHF.R.U32.HI R3, RZ, 0x17, R0.reuse ;  /* 0x00000017ff037819 */ /* 0x100fe20000011600 */
[----:B------:R-:W-:Y:S01]  /*0250*/  IMAD.MOV.U32 R8, RZ, RZ, R0 ;  /* 0x000000ffff087224 */ /* 0x000fe200078e0000 */
[----:B------:R-:W-:Y:S02]  /*0260*/  LOP3.LUT R6, R5, 0xff, RZ, 0xc0, !PT ;  /* 0x000000ff05067812 */ /* 0x000fe400078ec0ff */
[----:B------:R-:W-:-:S03]  /*0270*/  LOP3.LUT R5, R3, 0xff, RZ, 0xc0, !PT ;  /* 0x000000ff03057812 */ /* 0x000fc600078ec0ff */
[----:B------:R-:W-:Y:S02]  /*0280*/  VIADD R11, R6, 0xffffffff ;  /* 0xffffffff060b7836 */ /* 0x000fe40000000000 */
[----:B------:R-:W-:-:S03]  /*0290*/  VIADD R10, R5, 0xffffffff ;  /* 0xffffffff050a7836 */ /* 0x000fc60000000000 */
[----:B------:R-:W-:-:S04]  /*02a0*/  ISETP.GT.U32.AND P0, PT, R11, 0xfd, PT ;  /* 0x000000fd0b00780c */ /* 0x000fc80003f04070 */
[----:B------:R-:W-:-:S13]  /*02b0*/  ISETP.GT.U32.OR P0, PT, R10, 0xfd, P0 ;  /* 0x000000fd0a00780c */ /* 0x000fda0000704470 */
[----:B------:R-:W-:Y:S01]  /*02c0*/  @!P0 IMAD.MOV.U32 R9, RZ, RZ, RZ ;  /* 0x000000ffff098224 */ /* 0x000fe200078e00ff */
[----:B------:R-:W-:Y:S06]  /*02d0*/  @!P0 BRA `(.L_x_4) ;  /* 0x0000000000608947 */ /* 0x000fec0003800000 */
[----:B------:R-:W-:Y:S01]  /*02e0*/  FSETP.GTU.FTZ.AND P0, PT, |R0|, +INF , PT ;  /* 0x7f8000000000780b */ /* 0x000fe20003f1c200 */
[----:B------:R-:W-:Y:S01]  /*02f0*/  IMAD.MOV.U32 R3, RZ, RZ, R7 ;  /* 0x000000ffff037224 */ /* 0x000fe200078e0007 */
[----:B------:R-:W-:-:S04]  /*0300*/  FSETP.GTU.FTZ.AND P1, PT, |R7|, +INF , PT ;  /* 0x7f8000000700780b */ /* 0x000fc80003f3c200 */
[----:B------:R-:W-:-:S13]  /*0310*/  PLOP3.LUT P0, PT, P0, P1, PT, 0xf8, 0x8f ;  /* 0x00000000008f781c */ /* 0x000fda0000703f70 */
[----:B------:R-:W-:Y:S05]  /*0320*/  @P0 BRA `(.L_x_5) ;  /* 0x00000004004c0947 */ /* 0x000fea0003800000 */
[----:B------:R-:W-:-:S13]  /*0330*/  LOP3.LUT P0, RZ, R7, 0x7fffffff, R8, 0xc8, !PT ;  /* 0x7fffffff07ff7812 */ /* 0x000fda000780c808 */
[----:B------:R-:W-:Y:S05]  /*0340*/  @!P0 BRA `(.L_x_6) ;  /* 0x00000004003c8947 */ /* 0x000fea0003800000 */
[C---:B------:R-:W-:Y:S02]  /*0350*/  FSETP.NEU.FTZ.AND P2, PT, |R0|.reuse, +INF , PT ;  /* 0x7f8000000000780b */ /* 0x040fe40003f5d200 */
[----:B------:R-:W-:Y:S02]  /*0360*/  FSETP.NEU.FTZ.AND P1, PT, |R3|, +INF , PT ;  /* 0x7f8000000300780b */ /* 0x000fe40003f3d200 */
[----:B------:R-:W-:-:S11]  /*0370*/  FSETP.NEU.FTZ.AND P0, PT, |R0|, +INF , PT ;  /* 0x7f8000000000780b */ /* 0x000fd60003f1d200 */
[----:B------:R-:W-:Y:S05]  /*0380*/  @!P1 BRA !P2, `(.L_x_6) ;  /* 0x00000004002c9947 */ /* 0x000fea0005000000 */
[----:B------:R-:W-:-:S04]  /*0390*/  LOP3.LUT P2, RZ, R8, 0x7fffffff, RZ, 0xc0, !PT ;  /* 0x7fffffff08ff7812 */ /* 0x000fc8000784c0ff */
[----:B------:R-:W-:-:S13]  /*03a0*/  PLOP3.LUT P1, PT, P1, P2, PT, 0x2f, 0xf2 ;  /* 0x0000000000f2781c */ /* 0x000fda0000f24577 */
[----:B------:R-:W-:Y:S05]  /*03b0*/  @P1 BRA `(.L_x_7) ;  /* 0x0000000400181947 */ /* 0x000fea0003800000 */
[----:B------:R-:W-:-:S04]  /*03c0*/  LOP3.LUT P1, RZ, R7, 0x7fffffff, RZ, 0xc0, !PT ;  /* 0x7fffffff07ff7812 */ /* 0x000fc8000782c0ff */
[----:B------:R-:W-:-:S13]  /*03d0*/  PLOP3.LUT P0, PT, P0, P1, PT, 0x2f, 0xf2 ;  /* 0x0000000000f2781c */ /* 0x000fda0000702577 */
[----:B------:R-:W-:Y:S05]  /*03e0*/  @P0 BRA `(.L_x_8) ;  /* 0x0000000400000947 */ /* 0x000fea0003800000 */
[----:B------:R-:W-:Y:S02]  /*03f0*/  ISETP.GE.AND P0, PT, R10, RZ, PT ;  /* 0x000000ff0a00720c */ /* 0x000fe40003f06270 */
[----:B------:R-:W-:-:S11]  /*0400*/  ISETP.GE.AND P1, PT, R11, RZ, PT ;  /* 0x000000ff0b00720c */ /* 0x000fd60003f26270 */
[----:B------:R-:W-:Y:S02]  /*0410*/  @P0 IMAD.MOV.U32 R9, RZ, RZ, RZ ;  /* 0x000000ffff090224 */ /* 0x000fe400078e00ff */
[----:B------:R-:W-:Y:S01]  /*0420*/  @!P0 FFMA R8, R0, 1.84467440737095516160e+19, RZ ;  /* 0x5f80000000088823 */ /* 0x000fe200000000ff */
[----:B------:R-:W-:Y:S02]  /*0430*/  @!P0 IMAD.MOV.U32 R9, RZ, RZ, -0x40 ;  /* 0xffffffc0ff098424 */ /* 0x000fe400078e00ff */
[----:B------:R-:W-:Y:S02]  /*0440*/  @!P1 FFMA R7, R3, 1.84467440737095516160e+19, RZ ;  /* 0x5f80000003079823 */ /* 0x000fe400000000ff */
[----:B------:R-:W-:-:S07]  /*0450*/  @!P1 VIADD R9, R9, 0x40 ;  /* 0x0000004009099836 */ /* 0x000fce0000000000 */
.L_x_4:
[----:B------:R-:W-:Y:S01]  /*0460*/  LEA R0, R6, 0xc0800000, 0x17 ;  /* 0xc080000006007811 */ /* 0x000fe200078eb8ff */
[----:B------:R-:W-:Y:S01]  /*0470*/  VIADD R5, R5, 0xffffff81 ;  /* 0xffffff8105057836 */ /* 0x000fe20000000000 */
[----:B------:R-:W-:Y:S03]  /*0480*/  BSSY.RECONVERGENT B2, `(.L_x_9) ;  /* 0x0000035000027945 */ /* 0x000fe60003800200 */
[----:B------:R-:W-:Y:S01]  /*0490*/  IMAD.IADD R7, R7, 0x1, -R0 ;  /* 0x0000000107077824 */ /* 0x000fe200078e0a00 */
[C---:B------:R-:W-:Y:S01]  /*04a0*/  IADD3 R6, PT, PT, R5.reuse, 0x7f, -R6 ;  /* 0x0000007f05067810 */ /* 0x040fe20007ffe806 */
[----:B------:R-:W-:Y:S02]  /*04b0*/  IMAD R0, R5, -0x800000, R8 ;  /* 0xff80000005007824 */ /* 0x000fe400078e0208 */
[----:B------:R-:W0:Y:S01]  /*04c0*/  MUFU.RCP R3, R7 ;  /* 0x0000000700037308 */ /* 0x000e220000001000 */
[----:B------:R-:W-:Y:S01]  /*04d0*/  FADD.FTZ R11, -R7, -RZ ;  /* 0x800000ff070b7221 */ /* 0x000fe20000010100 */
[----:B------:R-:W-:-:S03]  /*04e0*/  IMAD.IADD R6, R6, 0x1, R9 ;  /* 0x0000000106067824 */ /* 0x000fc600078e0209 */
[----:B0-----:R-:W-:-:S04]  /*04f0*/  FFMA R10, R3, R11, 1 ;  /* 0x3f800000030a7423 */ /* 0x001fc8000000000b */
[----:B------:R-:W-:-:S04]  /*0500*/  FFMA R10, R3, R10, R3 ;  /* 0x0000000a030a7223 */ /* 0x000fc80000000003 */
[----:B------:R-:W-:-:S04]  /*0510*/  FFMA R3, R0, R10, RZ ;  /* 0x0000000a00037223 */ /* 0x000fc800000000ff */
[----:B------:R-:W-:-:S04]  /*0520*/  FFMA R8, R11, R3, R0 ;  /* 0x000000030b087223 */ /* 0x000fc80000000000 */
[----:B------:R-:W-:-:S04]  /*0530*/  FFMA R13, R10, R8, R3 ;  /* 0x000000080a0d7223 */ /* 0x000fc80000000003 */
[----:B------:R-:W-:-:S04]  /*0540*/  FFMA R8, R11, R13, R0 ;  /* 0x0000000d0b087223 */ /* 0x000fc80000000000 */
[----:B------:R-:W-:-:S05]  /*0550*/  FFMA R0, R10, R8, R13 ;  /* 0x000000080a007223 */ /* 0x000fca000000000d */
[----:B------:R-:W-:-:S04]  /*0560*/  SHF.R.U32.HI R3, RZ, 0x17, R0 ;  /* 0x00000017ff037819 */ /* 0x000fc80000011600 */
[----:B------:R-:W-:-:S05]  /*0570*/  LOP3.LUT R3, R3, 0xff, RZ, 0xc0, !PT ;  /* 0x000000ff03037812 */ /* 0x000fca00078ec0ff */
[----:B------:R-:W-:-:S04]  /*0580*/  IMAD.IADD R7, R3, 0x1, R6 ;  /* 0x0000000103077824 */ /* 0x000fc800078e0206 */
[----:B------:R-:W-:-:S05]  /*0590*/  VIADD R3, R7, 0xffffffff ;  /* 0xffffffff07037836 */ /* 0x000fca0000000000 */
[----:B------:R-:W-:-:S13]  /*05a0*/  ISETP.GE.U32.AND P0, PT, R3, 0xfe, PT ;  /* 0x000000fe0300780c */ /* 0x000fda0003f06070 */
[----:B------:R-:W-:Y:S05]  /*05b0*/  @!P0 BRA `(.L_x_10) ;  /* 0x0000000000808947 */ /* 0x000fea0003800000 */
[----:B------:R-:W-:-:S13]  /*05c0*/  ISETP.GT.AND P0, PT, R7, 0xfe, PT ;  /* 0x000000fe0700780c */ /* 0x000fda0003f04270 */
[----:B------:R-:W-:Y:S05]  /*05d0*/  @P0 BRA `(.L_x_11) ;  /* 0x00000000006c0947 */ /* 0x000fea0003800000 */
[----:B------:R-:W-:-:S13]  /*05e0*/  ISETP.GE.AND P0, PT, R7, 0x1, PT ;  /* 0x000000010700780c */ /* 0x000fda0003f06270 */
[----:B------:R-:W-:Y:S05]  /*05f0*/  @P0 BRA `(.L_x_12) ;  /* 0x0000000000740947 */ /* 0x000fea0003800000 */
[----:B------:R-:W-:Y:S02]  /*0600*/  ISETP.GE.AND P0, PT, R7, -0x18, PT ;  /* 0xffffffe80700780c */ /* 0x000fe40003f06270 */
[----:B------:R-:W-:-:S11]  /*0610*/  LOP3.LUT R0, R0, 0x80000000, RZ, 0xc0, !PT ;  /* 0x8000000000007812 */ /* 0x000fd600078ec0ff */
[----:B------:R-:W-:Y:S05]  /*0620*/  @!P0 BRA `(.L_x_12) ;  /* 0x0000000000688947 */ /* 0x000fea0003800000 */
[CCC-:B------:R-:W-:Y:S01]  /*0630*/  FFMA.RZ R3, R10.reuse, R8.reuse, R13.reuse ;  /* 0x000000080a037223 */ /* 0x1c0fe2000000c00d */
[CCC-:B------:R-:W-:Y:S01]  /*0640*/  FFMA.RM R6, R10.reuse, R8.reuse, R13.reuse ;  /* 0x000000080a067223 */ /* 0x1c0fe2000000400d */
[C---:B------:R-:W-:Y:S02]  /*0650*/  ISETP.NE.AND P2, PT, R7.reuse, RZ, PT ;  /* 0x000000ff0700720c */ /* 0x040fe40003f45270 */
[----:B------:R-:W-:Y:S02]  /*0660*/  ISETP.NE.AND P1, PT, R7, RZ, PT ;  /* 0x000000ff0700720c */ /* 0x000fe40003f25270 */
[----:B------:R-:W-:Y:S01]  /*0670*/  LOP3.LUT R5, R3, 0x7fffff, RZ, 0xc0, !PT ;  /* 0x007fffff03057812 */ /* 0x000fe200078ec0ff */
[----:B------:R-:W-:Y:S01]  /*0680*/  FFMA.RP R3, R10, R8, R13 ;  /* 0x000000080a037223 */ /* 0x000fe2000000800d */
[----:B------:R-:W-:Y:S02]  /*0690*/  VIADD R8, R7, 0x20 ;  /* 0x0000002007087836 */ /* 0x000fe40000000000 */
[----:B------:R-:W-:Y:S01]  /*06a0*/  LOP3.LUT R5, R5, 0x800000, RZ, 0xfc, !PT ;  /* 0x0080000005057812 */ /* 0x000fe200078efcff */
[----:B------:R-:W-:Y:S01]  /*06b0*/  IMAD.MOV R7, RZ, RZ, -R7 ;  /* 0x000000ffff077224 */ /* 0x000fe200078e0a07 */
[----:B------:R-:W-:-:S02]  /*06c0*/  FSETP.NEU.FTZ.AND P0, PT, R3, R6, PT ;  /* 0x000000060300720b */ /* 0x000fc40003f1d000 */
[----:B------:R-:W-:Y:S02]  /*06d0*/  SHF.L.U32 R8, R5, R8, RZ ;  /* 0x0000000805087219 */ /* 0x000fe400000006ff */
[----:B------:R-:W-:Y:S02]  /*06e0*/  SEL R6, R7, RZ, P2 ;  /* 0x000000ff07067207 */ /* 0x000fe40001000000 */
[----:B------:R-:W-:Y:S02]  /*06f0*/  ISETP.NE.AND P1, PT, R8, RZ, P1 ;  /* 0x000000ff0800720c */ /* 0x000fe40000f25270 */
[----:B------:R-:W-:Y:S02]  /*0700*/  SHF.R.U32.HI R6, RZ, R6, R5 ;  /* 0x00000006ff067219 */ /* 0x000fe40000011605 */
[----:B------:R-:W-:Y:S02]  /*0710*/  PLOP3.LUT P0, PT, P0, P1, PT, 0xf8, 0x8f ;  /* 0x00000000008f781c */ /* 0x000fe40000703f70 */
[----:B------:R-:W-:-:S02]  /*0720*/  SHF.R.U32.HI R8, RZ, 0x1, R6 ;  /* 0x00000001ff087819 */ /* 0x000fc40000011606 */
[----:B------:R-:W-:-:S04]  /*0730*/  SEL R3, RZ, 0x1, !P0 ;  /* 0x00000001ff037807 */ /* 0x000fc80004000000 */
[----:B------:R-:W-:-:S04]  /*0740*/  LOP3.LUT R3, R3, 0x1, R8, 0xf8, !PT ;  /* 0x0000000103037812 */ /* 0x000fc800078ef808 */
[----:B------:R-:W-:-:S05]  /*0750*/  LOP3.LUT R3, R3, R6, RZ, 0xc0, !PT ;  /* 0x0000000603037212 */ /* 0x000fca00078ec0ff */
[----:B------:R-:W-:-:S05]  /*0760*/  IMAD.IADD R3, R8, 0x1, R3 ;  /* 0x0000000108037824 */ /* 0x000fca00078e0203 */
[----:B------:R-:W-:Y:S01]  /*0770*/  LOP3.LUT R0, R3, R0, RZ, 0xfc, !PT ;  /* 0x0000000003007212 */ /* 0x000fe200078efcff */
[----:B------:R-:W-:Y:S06]  /*0780*/  BRA `(.L_x_12) ;  /* 0x0000000000107947 */ /* 0x000fec0003800000 */
.L_x_11:
[----:B------:R-:W-:-:S04]  /*0790*/  LOP3.LUT R0, R0, 0x80000000, RZ, 0xc0, !PT ;  /* 0x8000000000007812 */ /* 0x000fc800078ec0ff */
[----:B------:R-:W-:Y:S01]  /*07a0*/  LOP3.LUT R0, R0, 0x7f800000, RZ, 0xfc, !PT ;  /* 0x7f80000000007812 */ /* 0x000fe200078efcff */
[----:B------:R-:W-:Y:S06]  /*07b0*/  BRA `(.L_x_12) ;  /* 0x0000000000047947 */ /* 0x000fec0003800000 */
.L_x_10:
[----:B------:R-:W-:-:S07]  /*07c0*/  IMAD R0, R6, 0x800000, R0 ;  /* 0x0080000006007824 */ /* 0x000fce00078e0200 */
.L_x_12:
[----:B------:R-:W-:Y:S05]  /*07d0*/  BSYNC.RECONVERGENT B2 ;  /* 0x0000000000027941 */ /* 0x000fea0003800200 */
.L_x_9:
[----:B------:R-:W-:Y:S05]  /*07e0*/  BRA `(.L_x_13) ;  /* 0x0000000000207947 */ /* 0x000fea0003800000 */
.L_x_8:
[----:B------:R-:W-:-:S04]  /*07f0*/  LOP3.LUT R0, R7, 0x80000000, R8, 0x48, !PT ;  /* 0x8000000007007812 */ /* 0x000fc800078e4808 */
[----:B------:R-:W-:Y:S01]  /*0800*/  LOP3.LUT R0, R0, 0x7f800000, RZ, 0xfc, !PT ;  /* 0x7f80000000007812 */ /* 0x000fe200078efcff */
[----:B------:R-:W-:Y:S06]  /*0810*/  BRA `(.L_x_13) ;  /* 0x0000000000147947 */ /* 0x000fec0003800000 */
.L_x_7:
[----:B------:R-:W-:Y:S01]  /*0820*/  LOP3.LUT R0, R7, 0x80000000, R8, 0x48, !PT ;  /* 0x8000000007007812 */ /* 0x000fe200078e4808 */
[----:B------:R-:W-:Y:S06]  /*0830*/  BRA `(.L_x_13) ;  /* 0x00000000000c7947 */ /* 0x000fec0003800000 */
.L_x_6:
[----:B------:R-:W0:Y:S01]  /*0840*/  MUFU.RSQ R0, -QNAN ;  /* 0xffc0000000007908 */ /* 0x000e220000001400 */
[----:B------:R-:W-:Y:S05]  /*0850*/  BRA `(.L_x_13) ;  /* 0x0000000000047947 */ /* 0x000fea0003800000 */
.L_x_5:
[----:B------:R-:W-:-:S07]  /*0860*/  FADD.FTZ R0, R0, R3 ;  /* 0x0000000300007221 */ /* 0x000fce0000010000 */
.L_x_13:
[----:B------:R-:W-:Y:S05]  /*0870*/  BSYNC.RECONVERGENT B1 ;  /* 0x0000000000017941 */ /* 0x000fea0003800200 */
.L_x_3:
[----:B------:R-:W-:-:S04]  /*0880*/  IMAD.MOV.U32 R5, RZ, RZ, 0x0 ;  /* 0x00000000ff057424 */ /* 0x000fc800078e00ff */
[----:B0-----:R-:W-:Y:S05]  /*0890*/  RET.REL.NODEC R4 `(_Z3lu1IfEvPT_S1_ii) ;  /* 0xfffffff404d87950 */ /* 0x001fea0003c3ffff */
.L_x_14:
        /* <DEDUP_REMOVED lines=14> */
.L_x_15:


//--------------------- .nv.shared.reserved.0     --------------------------
	.section	.nv.shared.reserved.0,"aw",@nobits
	.weak		__nv_reservedSMEM_offset_0_alias
	.size		__nv_reservedSMEM_offset_0_alias, 0, 64
	.other		__nv_reservedSMEM_offset_0_alias,@"STO_CUDA_RESERVED_SHARED STV_DEFAULT"
__nv_reservedSMEM_offset_0_alias:
	.zero		0
	.zero		64


//--------------------- .nv.constant0._Z3lu2IfEvPT_S1_ii --------------------------
	.section	.nv.constant0._Z3lu2IfEvPT_S1_ii,"a",@progbits
	.sectionflags	@""
	.align	4
.nv.constant0._Z3lu2IfEvPT_S1_ii:
	.zero		920


//--------------------- .nv.constant0._Z3lu1IfEvPT_S1_ii --------------------------
	.section	.nv.constant0._Z3lu1IfEvPT_S1_ii,"a",@progbits
	.sectionflags	@""
	.align	4
.nv.constant0._Z3lu1IfEvPT_S1_ii:
	.zero		920


//--------------------- SYMBOLS --------------------------

	.type		.nv.reservedSmem.offset0,@object
	.size		.nv.reservedSmem.offset0,0x4
